//
// Generated by NVIDIA NVVM Compiler
//
// Compiler Build ID: CL-36424714
// Cuda compilation tools, release 13.0, V13.0.88
// Based on NVVM 20.0.0
//

.version 9.0
.target sm_100
.address_size 64

	// .globl	_Z13cudaMatrixAddPfS_S_ii

.visible .entry _Z13cudaMatrixAddPfS_S_ii(
	.param .u64 .ptr .align 1 _Z13cudaMatrixAddPfS_S_ii_param_0,
	.param .u64 .ptr .align 1 _Z13cudaMatrixAddPfS_S_ii_param_1,
	.param .u64 .ptr .align 1 _Z13cudaMatrixAddPfS_S_ii_param_2,
	.param .u32 _Z13cudaMatrixAddPfS_S_ii_param_3,
	.param .u32 _Z13cudaMatrixAddPfS_S_ii_param_4
)
{


	ret;

}


// ===== COMPILED SASS (sm_100) =====

	.target	sm_100

	.elftype	@"ET_EXEC"


//--------------------- .note.nv.tkinfo           --------------------------
	.section	.note.nv.tkinfo,"",@"SHT_NOTE"
	.sectionflags	@"SHF_NOTE_NV_TKINFO"
	.tkinfo
        /*0018*/ 	.word	0x00000002
        /*0030*/ 	.string	""
        /*0030*/ 	.string	"ptxas"
        /*0030*/ 	.string	"Cuda compilation tools, release 13.0, V13.0.88"
        /*0030*/ 	.string	"Build cuda_13.0.r13.0/compiler.36424714_0"
        /*0030*/ 	.string	"-arch sm_100 -m 64 "



//--------------------- .note.nv.cuinfo           --------------------------
	.section	.note.nv.cuinfo,"",@"SHT_NOTE"
	.sectionflags	@"SHF_NOTE_NV_CUINFO"
        /*0018*/ 	.short	0x0002
        /*001a*/ 	.short	0x0064
        /*001c*/ 	.short	0x0082
	.zero		2


//--------------------- .nv.info                  --------------------------
	.section	.nv.info,"",@"SHT_CUDA_INFO"
	.align	4


	//----- nvinfo : EIATTR_REGCOUNT
	.align		4
        /*0000*/ 	.byte	0x04, 0x2f
        /*0002*/ 	.short	(.L_1 - .L_0)
	.align		4
.L_0:
        /*0004*/ 	.word	index@(_Z13cudaMatrixAddPfS_S_ii)
        /*0008*/ 	.word	0x00000004


	//----- nvinfo : EIATTR_FRAME_SIZE
	.align		4
.L_1:
        /*000c*/ 	.byte	0x04, 0x11
        /*000e*/ 	.short	(.L_3 - .L_2)
	.align		4
.L_2:
        /*0010*/ 	.word	index@(_Z13cudaMatrixAddPfS_S_ii)
        /*0014*/ 	.word	0x00000000


	//----- nvinfo : EIATTR_MIN_STACK_SIZE
	.align		4
.L_3:
        /*0018*/ 	.byte	0x04, 0x12
        /*001a*/ 	.short	(.L_5 - .L_4)
	.align		4
.L_4:
        /*001c*/ 	.word	index@(_Z13cudaMatrixAddPfS_S_ii)
        /*0020*/ 	.word	0x00000000
.L_5:


//--------------------- .nv.compat                --------------------------
	.section	.nv.compat,"",@"SHT_CUDA_COMPAT_INFO"
	.align	4
        /*0000*/ 	.byte	0x02, 0x09, 0x00, 0x00, 0x02, 0x02, 0x01, 0x00, 0x02, 0x05, 0x05, 0x00, 0x03, 0x07, 0x01, 0x01
        /*0010*/ 	.byte	0x02, 0x03, 0x00, 0x00, 0x02, 0x06, 0x01, 0x00, 0x04, 0x0b, 0x08, 0x00, 0x09, 0x00, 0x00, 0x00
        /*0020*/ 	.byte	0x00, 0x00, 0x00, 0x00


//--------------------- .nv.info._Z13cudaMatrixAddPfS_S_ii --------------------------
	.section	.nv.info._Z13cudaMatrixAddPfS_S_ii,"",@"SHT_CUDA_INFO"
	.sectionflags	@""
	.align	4


	//----- nvinfo : EIATTR_CUDA_API_VERSION
	.align		4
        /*0000*/ 	.byte	0x04, 0x37
        /*0002*/ 	.short	(.L_7 - .L_6)
.L_6:
        /*0004*/ 	.word	0x00000082


	//----- nvinfo : EIATTR_KPARAM_INFO
	.align		4
.L_7:
        /*0008*/ 	.byte	0x04, 0x17
        /*000a*/ 	.short	(.L_9 - .L_8)
.L_8:
        /*000c*/ 	.word	0x00000000
        /*0010*/ 	.short	0x0004
        /*0012*/ 	.short	0x001c
        /*0014*/ 	.byte	0x00, 0xf0, 0x11, 0x00


	//----- nvinfo : EIATTR_KPARAM_INFO
	.align		4
.L_9:
        /*0018*/ 	.byte	0x04, 0x17
        /*001a*/ 	.short	(.L_11 - .L_10)
.L_10:
        /*001c*/ 	.word	0x00000000
        /*0020*/ 	.short	0x0003
        /*0022*/ 	.short	0x0018
        /*0024*/ 	.byte	0x00, 0xf0, 0x11, 0x00


	//----- nvinfo : EIATTR_KPARAM_INFO
	.align		4
.L_11:
        /*0028*/ 	.byte	0x04, 0x17
        /*002a*/ 	.short	(.L_13 - .L_12)
.L_12:
        /*002c*/ 	.word	0x00000000
        /*0030*/ 	.short	0x0002
        /*0032*/ 	.short	0x0010
        /*0034*/ 	.byte	0x00, 0xf5, 0x21, 0x00


	//----- nvinfo : EIATTR_KPARAM_INFO
	.align		4
.L_13:
        /*0038*/ 	.byte	0x04, 0x17
        /*003a*/ 	.short	(.L_15 - .L_14)
.L_14:
        /*003c*/ 	.word	0x00000000
        /*0040*/ 	.short	0x0001
        /*0042*/ 	.short	0x0008
        /*0044*/ 	.byte	0x00, 0xf5, 0x21, 0x00


	//----- nvinfo : EIATTR_KPARAM_INFO
	.align		4
.L_15:
        /*0048*/ 	.byte	0x04, 0x17
        /*004a*/ 	.short	(.L_17 - .L_16)
.L_16:
        /*004c*/ 	.word	0x00000000
        /*0050*/ 	.short	0x0000
        /*0052*/ 	.short	0x0000
        /*0054*/ 	.byte	0x00, 0xf5, 0x21, 0x00


	//----- nvinfo : EIATTR_SPARSE_MMA_MASK
	.align		4
.L_17:
        /*0058*/ 	.byte	0x03, 0x50
        /*005a*/ 	.short	0x0000


	//----- nvinfo : EIATTR_MAXREG_COUNT
	.align		4
        /*005c*/ 	.byte	0x03, 0x1b
        /*005e*/ 	.short	0x00ff


	//----- nvinfo : EIATTR_MERCURY_ISA_VERSION
	.align		4
        /*0060*/ 	.byte	0x03, 0x5f
        /*0062*/ 	.short	0x0101


	//----- nvinfo : EIATTR_VRC_CTA_INIT_COUNT
	.align		4
        /*0064*/ 	.byte	0x02, 0x4a
	.zero		1
	.zero		1


	//----- nvinfo : EIATTR_EXIT_INSTR_OFFSETS
	.align		4
        /*0068*/ 	.byte	0x04, 0x1c
        /*006a*/ 	.short	(.L_19 - .L_18)


	//   ....[0]....
.L_18:
        /*006c*/ 	.word	0x00000010


	//----- nvinfo : EIATTR_CBANK_PARAM_SIZE
	.align		4
.L_19:
        /*0070*/ 	.byte	0x03, 0x19
        /*0072*/ 	.short	0x0020


	//----- nvinfo : EIATTR_PARAM_CBANK
	.align		4
        /*0074*/ 	.byte	0x04, 0x0a
        /*0076*/ 	.short	(.L_21 - .L_20)
	.align		4
.L_20:
        /*0078*/ 	.word	index@(.nv.constant0._Z13cudaMatrixAddPfS_S_ii)
        /*007c*/ 	.short	0x0380
        /*007e*/ 	.short	0x0020


	//----- nvinfo : EIATTR_SW_WAR
	.align		4
.L_21:
        /*0080*/ 	.byte	0x04, 0x36
        /*0082*/ 	.short	(.L_23 - .L_22)
.L_22:
        /*0084*/ 	.word	0x00000008
.L_23:


//--------------------- .nv.callgraph             --------------------------
	.section	.nv.callgraph,"",@"SHT_CUDA_CALLGRAPH"
	.align	4
	.sectionentsize	8
	.align		4
        /*0000*/ 	.word	0x00000000
	.align		4
        /*0004*/ 	.word	0xffffffff
	.align		4
        /*0008*/ 	.word	0x00000000
	.align		4
        /*000c*/ 	.word	0xfffffffe
	.align		4
        /*0010*/ 	.word	0x00000000
	.align		4
        /*0014*/ 	.word	0xfffffffd
	.align		4
        /*0018*/ 	.word	0x00000000
	.align		4
        /*001c*/ 	.word	0xfffffffc


//--------------------- .text._Z13cudaMatrixAddPfS_S_ii --------------------------
	.section	.text._Z13cudaMatrixAddPfS_S_ii,"ax",@progbits
	.align	128
        .global         _Z13cudaMatrixAddPfS_S_ii
        .type           _Z13cudaMatrixAddPfS_S_ii,@function
        .size           _Z13cudaMatrixAddPfS_S_ii,(.L_x_1 - _Z13cudaMatrixAddPfS_S_ii)
        .other          _Z13cudaMatrixAddPfS_S_ii,@"STO_CUDA_ENTRY STV_DEFAULT"
_Z13cudaMatrixAddPfS_S_ii:
.text._Z13cudaMatrixAddPfS_S_ii:
[----:B------:R-:W-:Y:S01]  /*0000*/  LDC R1, c[0x0][0x37c] ;  /* 0x0000df00ff017b82 */ /* 0x000fe20000000800 */
[----:B------:R-:W-:Y:S05]  /*0010*/  EXIT ;  /* 0x000000000000794d */ /* 0x000fea0003800000 */
.L_x_0:
[----:B------:R-:W-:-:S00]  /*0020*/  BRA `(.L_x_0) ;  /* 0xfffffffc00fc7947 */ /* 0x000fc0000383ffff */
[----:B------:R-:W-:-:S00]  /*0030*/  NOP ;  /* 0x0000000000007918 */ /* 0x000fc00000000000 */
        /* <DEDUP_REMOVED lines=12> */
.L_x_1:


//--------------------- .nv.shared.reserved.0     --------------------------
	.section	.nv.shared.reserved.0,"aw",@nobits
	.weak		__nv_reservedSMEM_offset_0_alias
	.size		__nv_reservedSMEM_offset_0_alias, 0, 64
	.other		__nv_reservedSMEM_offset_0_alias,@"STO_CUDA_RESERVED_SHARED STV_DEFAULT"
__nv_reservedSMEM_offset_0_alias:
	.zero		0
	.zero		64


//--------------------- .nv.constant0._Z13cudaMatrixAddPfS_S_ii --------------------------
	.section	.nv.constant0._Z13cudaMatrixAddPfS_S_ii,"a",@progbits
	.sectionflags	@""
	.align	4
.nv.constant0._Z13cudaMatrixAddPfS_S_ii:
	.zero		928


//--------------------- SYMBOLS --------------------------

	.type		.nv.reservedSmem.offset0,@object
	.size		.nv.reservedSmem.offset0,0x4
